//
// Generated by NVIDIA NVVM Compiler
//
// Compiler Build ID: CL-36424714
// Cuda compilation tools, release 13.0, V13.0.88
// Based on NVVM 20.0.0
//

.version 9.0
.target sm_100
.address_size 64

	// .globl	_Z12image_blur_AP6uchar3S0_

.visible .entry _Z12image_blur_AP6uchar3S0_(
	.param .u64 .ptr .align 1 _Z12image_blur_AP6uchar3S0__param_0,
	.param .u64 .ptr .align 1 _Z12image_blur_AP6uchar3S0__param_1
)
{


	ret;

}
	// .globl	_Z12image_blur_BP6uchar3S0_
.visible .entry _Z12image_blur_BP6uchar3S0_(
	.param .u64 .ptr .align 1 _Z12image_blur_BP6uchar3S0__param_0,
	.param .u64 .ptr .align 1 _Z12image_blur_BP6uchar3S0__param_1
)
{


	ret;

}
	// .globl	_Z12image_blur_CP6uchar3S0_
.visible .entry _Z12image_blur_CP6uchar3S0_(
	.param .u64 .ptr .align 1 _Z12image_blur_CP6uchar3S0__param_0,
	.param .u64 .ptr .align 1 _Z12image_blur_CP6uchar3S0__param_1
)
{


	ret;

}


// ===== COMPILED SASS (sm_100) =====

	.target	sm_100

	.elftype	@"ET_EXEC"


//--------------------- .note.nv.tkinfo           --------------------------
	.section	.note.nv.tkinfo,"",@"SHT_NOTE"
	.sectionflags	@"SHF_NOTE_NV_TKINFO"
	.tkinfo
        /*0018*/ 	.word	0x00000002
        /*0030*/ 	.string	""
        /*0030*/ 	.string	"ptxas"
        /*0030*/ 	.string	"Cuda compilation tools, release 13.0, V13.0.88"
        /*0030*/ 	.string	"Build cuda_13.0.r13.0/compiler.36424714_0"
        /*0030*/ 	.string	"-arch sm_100 -m 64 "



//--------------------- .note.nv.cuinfo           --------------------------
	.section	.note.nv.cuinfo,"",@"SHT_NOTE"
	.sectionflags	@"SHF_NOTE_NV_CUINFO"
        /*0018*/ 	.short	0x0002
        /*001a*/ 	.short	0x0064
        /*001c*/ 	.short	0x0082
	.zero		2


//--------------------- .nv.info                  --------------------------
	.section	.nv.info,"",@"SHT_CUDA_INFO"
	.align	4


	//----- nvinfo : EIATTR_REGCOUNT
	.align		4
        /*0000*/ 	.byte	0x04, 0x2f
        /*0002*/ 	.short	(.L_1 - .L_0)
	.align		4
.L_0:
        /*0004*/ 	.word	index@(_Z12image_blur_AP6uchar3S0_)
        /*0008*/ 	.word	0x00000004


	//----- nvinfo : EIATTR_FRAME_SIZE
	.align		4
.L_1:
        /*000c*/ 	.byte	0x04, 0x11
        /*000e*/ 	.short	(.L_3 - .L_2)
	.align		4
.L_2:
        /*0010*/ 	.word	index@(_Z12image_blur_AP6uchar3S0_)
        /*0014*/ 	.word	0x00000000


	//----- nvinfo : EIATTR_REGCOUNT
	.align		4
.L_3:
        /*0018*/ 	.byte	0x04, 0x2f
        /*001a*/ 	.short	(.L_5 - .L_4)
	.align		4
.L_4:
        /*001c*/ 	.word	index@(_Z12image_blur_BP6uchar3S0_)
        /*0020*/ 	.word	0x00000004


	//----- nvinfo : EIATTR_FRAME_SIZE
	.align		4
.L_5:
        /*0024*/ 	.byte	0x04, 0x11
        /*0026*/ 	.short	(.L_7 - .L_6)
	.align		4
.L_6:
        /*0028*/ 	.word	index@(_Z12image_blur_BP6uchar3S0_)
        /*002c*/ 	.word	0x00000000


	//----- nvinfo : EIATTR_REGCOUNT
	.align		4
.L_7:
        /*0030*/ 	.byte	0x04, 0x2f
        /*0032*/ 	.short	(.L_9 - .L_8)
	.align		4
.L_8:
        /*0034*/ 	.word	index@(_Z12image_blur_CP6uchar3S0_)
        /*0038*/ 	.word	0x00000004


	//----- nvinfo : EIATTR_FRAME_SIZE
	.align		4
.L_9:
        /*003c*/ 	.byte	0x04, 0x11
        /*003e*/ 	.short	(.L_11 - .L_10)
	.align		4
.L_10:
        /*0040*/ 	.word	index@(_Z12image_blur_CP6uchar3S0_)
        /*0044*/ 	.word	0x00000000


	//----- nvinfo : EIATTR_MIN_STACK_SIZE
	.align		4
.L_11:
        /*0048*/ 	.byte	0x04, 0x12
        /*004a*/ 	.short	(.L_13 - .L_12)
	.align		4
.L_12:
        /*004c*/ 	.word	index@(_Z12image_blur_CP6uchar3S0_)
        /*0050*/ 	.word	0x00000000


	//----- nvinfo : EIATTR_MIN_STACK_SIZE
	.align		4
.L_13:
        /*0054*/ 	.byte	0x04, 0x12
        /*0056*/ 	.short	(.L_15 - .L_14)
	.align		4
.L_14:
        /*0058*/ 	.word	index@(_Z12image_blur_BP6uchar3S0_)
        /*005c*/ 	.word	0x00000000


	//----- nvinfo : EIATTR_MIN_STACK_SIZE
	.align		4
.L_15:
        /*0060*/ 	.byte	0x04, 0x12
        /*0062*/ 	.short	(.L_17 - .L_16)
	.align		4
.L_16:
        /*0064*/ 	.word	index@(_Z12image_blur_AP6uchar3S0_)
        /*0068*/ 	.word	0x00000000
.L_17:


//--------------------- .nv.compat                --------------------------
	.section	.nv.compat,"",@"SHT_CUDA_COMPAT_INFO"
	.align	4
        /*0000*/ 	.byte	0x02, 0x09, 0x00, 0x00, 0x02, 0x02, 0x01, 0x00, 0x02, 0x05, 0x05, 0x00, 0x03, 0x07, 0x01, 0x01
        /*0010*/ 	.byte	0x02, 0x03, 0x00, 0x00, 0x02, 0x06, 0x01, 0x00, 0x04, 0x0b, 0x08, 0x00, 0x09, 0x00, 0x00, 0x00
        /*0020*/ 	.byte	0x00, 0x00, 0x00, 0x00


//--------------------- .nv.info._Z12image_blur_CP6uchar3S0_ --------------------------
	.section	.nv.info._Z12image_blur_CP6uchar3S0_,"",@"SHT_CUDA_INFO"
	.sectionflags	@""
	.align	4


	//----- nvinfo : EIATTR_CUDA_API_VERSION
	.align		4
        /*0000*/ 	.byte	0x04, 0x37
        /*0002*/ 	.short	(.L_19 - .L_18)
.L_18:
        /*0004*/ 	.word	0x00000082


	//----- nvinfo : EIATTR_KPARAM_INFO
	.align		4
.L_19:
        /*0008*/ 	.byte	0x04, 0x17
        /*000a*/ 	.short	(.L_21 - .L_20)
.L_20:
        /*000c*/ 	.word	0x00000000
        /*0010*/ 	.short	0x0001
        /*0012*/ 	.short	0x0008
        /*0014*/ 	.byte	0x00, 0xf5, 0x21, 0x00


	//----- nvinfo : EIATTR_KPARAM_INFO
	.align		4
.L_21:
        /*0018*/ 	.byte	0x04, 0x17
        /*001a*/ 	.short	(.L_23 - .L_22)
.L_22:
        /*001c*/ 	.word	0x00000000
        /*0020*/ 	.short	0x0000
        /*0022*/ 	.short	0x0000
        /*0024*/ 	.byte	0x00, 0xf5, 0x21, 0x00


	//----- nvinfo : EIATTR_SPARSE_MMA_MASK
	.align		4
.L_23:
        /*0028*/ 	.byte	0x03, 0x50
        /*002a*/ 	.short	0x0000


	//----- nvinfo : EIATTR_MAXREG_COUNT
	.align		4
        /*002c*/ 	.byte	0x03, 0x1b
        /*002e*/ 	.short	0x00ff


	//----- nvinfo : EIATTR_MERCURY_ISA_VERSION
	.align		4
        /*0030*/ 	.byte	0x03, 0x5f
        /*0032*/ 	.short	0x0101


	//----- nvinfo : EIATTR_VRC_CTA_INIT_COUNT
	.align		4
        /*0034*/ 	.byte	0x02, 0x4a
	.zero		1
	.zero		1


	//----- nvinfo : EIATTR_EXIT_INSTR_OFFSETS
	.align		4
        /*0038*/ 	.byte	0x04, 0x1c
        /*003a*/ 	.short	(.L_25 - .L_24)


	//   ....[0]....
.L_24:
        /*003c*/ 	.word	0x00000010


	//----- nvinfo : EIATTR_CBANK_PARAM_SIZE
	.align		4
.L_25:
        /*0040*/ 	.byte	0x03, 0x19
        /*0042*/ 	.short	0x0010


	//----- nvinfo : EIATTR_PARAM_CBANK
	.align		4
        /*0044*/ 	.byte	0x04, 0x0a
        /*0046*/ 	.short	(.L_27 - .L_26)
	.align		4
.L_26:
        /*0048*/ 	.word	index@(.nv.constant0._Z12image_blur_CP6uchar3S0_)
        /*004c*/ 	.short	0x0380
        /*004e*/ 	.short	0x0010


	//----- nvinfo : EIATTR_SW_WAR
	.align		4
.L_27:
        /*0050*/ 	.byte	0x04, 0x36
        /*0052*/ 	.short	(.L_29 - .L_28)
.L_28:
        /*0054*/ 	.word	0x00000008
.L_29:


//--------------------- .nv.info._Z12image_blur_BP6uchar3S0_ --------------------------
	.section	.nv.info._Z12image_blur_BP6uchar3S0_,"",@"SHT_CUDA_INFO"
	.sectionflags	@""
	.align	4


	//----- nvinfo : EIATTR_CUDA_API_VERSION
	.align		4
        /*0000*/ 	.byte	0x04, 0x37
        /*0002*/ 	.short	(.L_31 - .L_30)
.L_30:
        /*0004*/ 	.word	0x00000082


	//----- nvinfo : EIATTR_KPARAM_INFO
	.align		4
.L_31:
        /*0008*/ 	.byte	0x04, 0x17
        /*000a*/ 	.short	(.L_33 - .L_32)
.L_32:
        /*000c*/ 	.word	0x00000000
        /*0010*/ 	.short	0x0001
        /*0012*/ 	.short	0x0008
        /*0014*/ 	.byte	0x00, 0xf5, 0x21, 0x00


	//----- nvinfo : EIATTR_KPARAM_INFO
	.align		4
.L_33:
        /*0018*/ 	.byte	0x04, 0x17
        /*001a*/ 	.short	(.L_35 - .L_34)
.L_34:
        /*001c*/ 	.word	0x00000000
        /*0020*/ 	.short	0x0000
        /*0022*/ 	.short	0x0000
        /*0024*/ 	.byte	0x00, 0xf5, 0x21, 0x00


	//----- nvinfo : EIATTR_SPARSE_MMA_MASK
	.align		4
.L_35:
        /*0028*/ 	.byte	0x03, 0x50
        /*002a*/ 	.short	0x0000


	//----- nvinfo : EIATTR_MAXREG_COUNT
	.align		4
        /*002c*/ 	.byte	0x03, 0x1b
        /*002e*/ 	.short	0x00ff


	//----- nvinfo : EIATTR_MERCURY_ISA_VERSION
	.align		4
        /*0030*/ 	.byte	0x03, 0x5f
        /*0032*/ 	.short	0x0101


	//----- nvinfo : EIATTR_VRC_CTA_INIT_COUNT
	.align		4
        /*0034*/ 	.byte	0x02, 0x4a
	.zero		1
	.zero		1


	//----- nvinfo : EIATTR_EXIT_INSTR_OFFSETS
	.align		4
        /*0038*/ 	.byte	0x04, 0x1c
        /*003a*/ 	.short	(.L_37 - .L_36)


	//   ....[0]....
.L_36:
        /*003c*/ 	.word	0x00000010


	//----- nvinfo : EIATTR_CBANK_PARAM_SIZE
	.align		4
.L_37:
        /*0040*/ 	.byte	0x03, 0x19
        /*0042*/ 	.short	0x0010


	//----- nvinfo : EIATTR_PARAM_CBANK
	.align		4
        /*0044*/ 	.byte	0x04, 0x0a
        /*0046*/ 	.short	(.L_39 - .L_38)
	.align		4
.L_38:
        /*0048*/ 	.word	index@(.nv.constant0._Z12image_blur_BP6uchar3S0_)
        /*004c*/ 	.short	0x0380
        /*004e*/ 	.short	0x0010


	//----- nvinfo : EIATTR_SW_WAR
	.align		4
.L_39:
        /*0050*/ 	.byte	0x04, 0x36
        /*0052*/ 	.short	(.L_41 - .L_40)
.L_40:
        /*0054*/ 	.word	0x00000008
.L_41:


//--------------------- .nv.info._Z12image_blur_AP6uchar3S0_ --------------------------
	.section	.nv.info._Z12image_blur_AP6uchar3S0_,"",@"SHT_CUDA_INFO"
	.sectionflags	@""
	.align	4


	//----- nvinfo : EIATTR_CUDA_API_VERSION
	.align		4
        /*0000*/ 	.byte	0x04, 0x37
        /*0002*/ 	.short	(.L_43 - .L_42)
.L_42:
        /*0004*/ 	.word	0x00000082


	//----- nvinfo : EIATTR_KPARAM_INFO
	.align		4
.L_43:
        /*0008*/ 	.byte	0x04, 0x17
        /*000a*/ 	.short	(.L_45 - .L_44)
.L_44:
        /*000c*/ 	.word	0x00000000
        /*0010*/ 	.short	0x0001
        /*0012*/ 	.short	0x0008
        /*0014*/ 	.byte	0x00, 0xf5, 0x21, 0x00


	//----- nvinfo : EIATTR_KPARAM_INFO
	.align		4
.L_45:
        /*0018*/ 	.byte	0x04, 0x17
        /*001a*/ 	.short	(.L_47 - .L_46)
.L_46:
        /*001c*/ 	.word	0x00000000
        /*0020*/ 	.short	0x0000
        /*0022*/ 	.short	0x0000
        /*0024*/ 	.byte	0x00, 0xf5, 0x21, 0x00


	//----- nvinfo : EIATTR_SPARSE_MMA_MASK
	.align		4
.L_47:
        /*0028*/ 	.byte	0x03, 0x50
        /*002a*/ 	.short	0x0000


	//----- nvinfo : EIATTR_MAXREG_COUNT
	.align		4
        /*002c*/ 	.byte	0x03, 0x1b
        /*002e*/ 	.short	0x00ff


	//----- nvinfo : EIATTR_MERCURY_ISA_VERSION
	.align		4
        /*0030*/ 	.byte	0x03, 0x5f
        /*0032*/ 	.short	0x0101


	//----- nvinfo : EIATTR_VRC_CTA_INIT_COUNT
	.align		4
        /*0034*/ 	.byte	0x02, 0x4a
	.zero		1
	.zero		1


	//----- nvinfo : EIATTR_EXIT_INSTR_OFFSETS
	.align		4
        /*0038*/ 	.byte	0x04, 0x1c
        /*003a*/ 	.short	(.L_49 - .L_48)


	//   ....[0]....
.L_48:
        /*003c*/ 	.word	0x00000010


	//----- nvinfo : EIATTR_CBANK_PARAM_SIZE
	.align		4
.L_49:
        /*0040*/ 	.byte	0x03, 0x19
        /*0042*/ 	.short	0x0010


	//----- nvinfo : EIATTR_PARAM_CBANK
	.align		4
        /*0044*/ 	.byte	0x04, 0x0a
        /*0046*/ 	.short	(.L_51 - .L_50)
	.align		4
.L_50:
        /*0048*/ 	.word	index@(.nv.constant0._Z12image_blur_AP6uchar3S0_)
        /*004c*/ 	.short	0x0380
        /*004e*/ 	.short	0x0010


	//----- nvinfo : EIATTR_SW_WAR
	.align		4
.L_51:
        /*0050*/ 	.byte	0x04, 0x36
        /*0052*/ 	.short	(.L_53 - .L_52)
.L_52:
        /*0054*/ 	.word	0x00000008
.L_53:


//--------------------- .nv.callgraph             --------------------------
	.section	.nv.callgraph,"",@"SHT_CUDA_CALLGRAPH"
	.align	4
	.sectionentsize	8
	.align		4
        /*0000*/ 	.word	0x00000000
	.align		4
        /*0004*/ 	.word	0xffffffff
	.align		4
        /*0008*/ 	.word	0x00000000
	.align		4
        /*000c*/ 	.word	0xfffffffe
	.align		4
        /*0010*/ 	.word	0x00000000
	.align		4
        /*0014*/ 	.word	0xfffffffd
	.align		4
        /*0018*/ 	.word	0x00000000
	.align		4
        /*001c*/ 	.word	0xfffffffc


//--------------------- .text._Z12image_blur_CP6uchar3S0_ --------------------------
	.section	.text._Z12image_blur_CP6uchar3S0_,"ax",@progbits
	.align	128
        .global         _Z12image_blur_CP6uchar3S0_
        .type           _Z12image_blur_CP6uchar3S0_,@function
        .size           _Z12image_blur_CP6uchar3S0_,(.L_x_3 - _Z12image_blur_CP6uchar3S0_)
        .other          _Z12image_blur_CP6uchar3S0_,@"STO_CUDA_ENTRY STV_DEFAULT"
_Z12image_blur_CP6uchar3S0_:
.text._Z12image_blur_CP6uchar3S0_:
[----:B------:R-:W-:Y:S01]  /*0000*/  LDC R1, c[0x0][0x37c] ;  /* 0x0000df00ff017b82 */ /* 0x000fe20000000800 */
[----:B------:R-:W-:Y:S05]  /*0010*/  EXIT ;  /* 0x000000000000794d */ /* 0x000fea0003800000 */
.L_x_0:
[----:B------:R-:W-:-:S00]  /*0020*/  BRA `(.L_x_0) ;  /* 0xfffffffc00fc7947 */ /* 0x000fc0000383ffff */
[----:B------:R-:W-:-:S00]  /*0030*/  NOP ;  /* 0x0000000000007918 */ /* 0x000fc00000000000 */
        /* <DEDUP_REMOVED lines=12> */
.L_x_3:


//--------------------- .text._Z12image_blur_BP6uchar3S0_ --------------------------
	.section	.text._Z12image_blur_BP6uchar3S0_,"ax",@progbits
	.align	128
        .global         _Z12image_blur_BP6uchar3S0_
        .type           _Z12image_blur_BP6uchar3S0_,@function
        .size           _Z12image_blur_BP6uchar3S0_,(.L_x_4 - _Z12image_blur_BP6uchar3S0_)
        .other          _Z12image_blur_BP6uchar3S0_,@"STO_CUDA_ENTRY STV_DEFAULT"
_Z12image_blur_BP6uchar3S0_:
.text._Z12image_blur_BP6uchar3S0_:
[----:B------:R-:W-:Y:S01]  /*0000*/  LDC R1, c[0x0][0x37c] ;  /* 0x0000df00ff017b82 */ /* 0x000fe20000000800 */
[----:B------:R-:W-:Y:S05]  /*0010*/  EXIT ;  /* 0x000000000000794d */ /* 0x000fea0003800000 */
.L_x_1:
        /* <DEDUP_REMOVED lines=14> */
.L_x_4:


//--------------------- .text._Z12image_blur_AP6uchar3S0_ --------------------------
	.section	.text._Z12image_blur_AP6uchar3S0_,"ax",@progbits
	.align	128
        .global         _Z12image_blur_AP6uchar3S0_
        .type           _Z12image_blur_AP6uchar3S0_,@function
        .size           _Z12image_blur_AP6uchar3S0_,(.L_x_5 - _Z12image_blur_AP6uchar3S0_)
        .other          _Z12image_blur_AP6uchar3S0_,@"STO_CUDA_ENTRY STV_DEFAULT"
_Z12image_blur_AP6uchar3S0_:
.text._Z12image_blur_AP6uchar3S0_:
[----:B------:R-:W-:Y:S01]  /*0000*/  LDC R1, c[0x0][0x37c] ;  /* 0x0000df00ff017b82 */ /* 0x000fe20000000800 */
[----:B------:R-:W-:Y:S05]  /*0010*/  EXIT ;  /* 0x000000000000794d */ /* 0x000fea0003800000 */
.L_x_2:
        /* <DEDUP_REMOVED lines=14> */
.L_x_5:


//--------------------- .nv.shared.reserved.0     --------------------------
	.section	.nv.shared.reserved.0,"aw",@nobits
	.weak		__nv_reservedSMEM_offset_0_alias
	.size		__nv_reservedSMEM_offset_0_alias, 0, 64
	.other		__nv_reservedSMEM_offset_0_alias,@"STO_CUDA_RESERVED_SHARED STV_DEFAULT"
__nv_reservedSMEM_offset_0_alias:
	.zero		0
	.zero		64


//--------------------- .nv.constant0._Z12image_blur_CP6uchar3S0_ --------------------------
	.section	.nv.constant0._Z12image_blur_CP6uchar3S0_,"a",@progbits
	.sectionflags	@""
	.align	4
.nv.constant0._Z12image_blur_CP6uchar3S0_:
	.zero		912


//--------------------- .nv.constant0._Z12image_blur_BP6uchar3S0_ --------------------------
	.section	.nv.constant0._Z12image_blur_BP6uchar3S0_,"a",@progbits
	.sectionflags	@""
	.align	4
.nv.constant0._Z12image_blur_BP6uchar3S0_:
	.zero		912


//--------------------- .nv.constant0._Z12image_blur_AP6uchar3S0_ --------------------------
	.section	.nv.constant0._Z12image_blur_AP6uchar3S0_,"a",@progbits
	.sectionflags	@""
	.align	4
.nv.constant0._Z12image_blur_AP6uchar3S0_:
	.zero		912


//--------------------- SYMBOLS --------------------------

	.type		.nv.reservedSmem.offset0,@object
	.size		.nv.reservedSmem.offset0,0x4
